	.headerflags	@"EF_CUDA_TEXMODE_UNIFIED EF_CUDA_64BIT_ADDRESS EF_CUDA_ACCELERATORS EF_CUDA_SM90 EF_CUDA_VIRTUAL_SM(EF_CUDA_SM90)"
	.elftype	@"ET_EXEC"


//--------------------- .nv.info                  --------------------------
	.section	.nv.info,"",@"SHT_CUDA_INFO"
	.align	4


	//----- nvinfo : EIATTR_REGCOUNT
	.align		4
        /*0000*/ 	.byte	0x04, 0x2f
        /*0002*/ 	.short	(.L_1 - .L_0)
	.align		4
.L_0:
        /*0004*/ 	.word	index@(triton_poi_fused_17)
        /*0008*/ 	.word	0x0000001e


	//----- nvinfo : EIATTR_MIN_STACK_SIZE
	.align		4
.L_1:
        /*000c*/ 	.byte	0x04, 0x12
        /*000e*/ 	.short	(.L_3 - .L_2)
	.align		4
.L_2:
        /*0010*/ 	.word	index@(triton_poi_fused_17)
        /*0014*/ 	.word	0x00000000


	//----- nvinfo : EIATTR_FRAME_SIZE
	.align		4
.L_3:
        /*0018*/ 	.byte	0x04, 0x11
        /*001a*/ 	.short	(.L_5 - .L_4)
	.align		4
.L_4:
        /*001c*/ 	.word	index@(triton_poi_fused_17)
        /*0020*/ 	.word	0x00000000


	//----- nvinfo : EIATTR_MIN_STACK_SIZE
	.align		4
.L_5:
        /*0024*/ 	.byte	0x04, 0x12
        /*0026*/ 	.short	(.L_7 - .L_6)
	.align		4
.L_6:
        /*0028*/ 	.word	index@(triton_poi_fused_17)
        /*002c*/ 	.word	0x00000000
.L_7:


//--------------------- .nv.info.triton_poi_fused_17 --------------------------
	.section	.nv.info.triton_poi_fused_17,"",@"SHT_CUDA_INFO"
	.sectionflags	@""
	.align	4


	//----- nvinfo : EIATTR_CUDA_API_VERSION
	.align		4
        /*0000*/ 	.byte	0x04, 0x37
        /*0002*/ 	.short	(.L_9 - .L_8)
.L_8:
        /*0004*/ 	.word	0x0000007c


	//----- nvinfo : EIATTR_KPARAM_INFO
	.align		4
.L_9:
        /*0008*/ 	.byte	0x04, 0x17
        /*000a*/ 	.short	(.L_11 - .L_10)
.L_10:
        /*000c*/ 	.word	0x00000000
        /*0010*/ 	.short	0x0003
        /*0012*/ 	.short	0x0014
        /*0014*/ 	.byte	0x00, 0xf0, 0x11, 0x00


	//----- nvinfo : EIATTR_KPARAM_INFO
	.align		4
.L_11:
        /*0018*/ 	.byte	0x04, 0x17
        /*001a*/ 	.short	(.L_13 - .L_12)
.L_12:
        /*001c*/ 	.word	0x00000000
        /*0020*/ 	.short	0x0002
        /*0022*/ 	.short	0x0010
        /*0024*/ 	.byte	0x00, 0xf0, 0x11, 0x00


	//----- nvinfo : EIATTR_KPARAM_INFO
	.align		4
.L_13:
        /*0028*/ 	.byte	0x04, 0x17
        /*002a*/ 	.short	(.L_15 - .L_14)
.L_14:
        /*002c*/ 	.word	0x00000000
        /*0030*/ 	.short	0x0001
        /*0032*/ 	.short	0x0008
        /*0034*/ 	.byte	0x00, 0xf4, 0x21, 0x00


	//----- nvinfo : EIATTR_KPARAM_INFO
	.align		4
.L_15:
        /*0038*/ 	.byte	0x04, 0x17
        /*003a*/ 	.short	(.L_17 - .L_16)
.L_16:
        /*003c*/ 	.word	0x00000000
        /*0040*/ 	.short	0x0000
        /*0042*/ 	.short	0x0000
        /*0044*/ 	.byte	0x00, 0xf4, 0x21, 0x00


	//----- nvinfo : EIATTR_SPARSE_MMA_MASK
	.align		4
.L_17:
        /*0048*/ 	.byte	0x03, 0x50
        /*004a*/ 	.short	0x0000


	//----- nvinfo : EIATTR_MAXREG_COUNT
	.align		4
        /*004c*/ 	.byte	0x03, 0x1b
        /*004e*/ 	.short	0x00ff


	//----- nvinfo : EIATTR_EXIT_INSTR_OFFSETS
	.align		4
        /*0050*/ 	.byte	0x04, 0x1c
        /*0052*/ 	.short	(.L_19 - .L_18)


	//   ....[0]....
.L_18:
        /*0054*/ 	.word	0x00000900


	//   ....[1]....
        /*0058*/ 	.word	0x000009a0


	//----- nvinfo : EIATTR_REQNTID
	.align		4
.L_19:
        /*005c*/ 	.byte	0x04, 0x10
        /*005e*/ 	.short	(.L_21 - .L_20)
.L_20:
        /*0060*/ 	.word	0x00000080
        /*0064*/ 	.word	0x00000001
        /*0068*/ 	.word	0x00000001


	//----- nvinfo : EIATTR_CBANK_PARAM_SIZE
	.align		4
.L_21:
        /*006c*/ 	.byte	0x03, 0x19
        /*006e*/ 	.short	0x0018


	//----- nvinfo : EIATTR_PARAM_CBANK
	.align		4
        /*0070*/ 	.byte	0x04, 0x0a
        /*0072*/ 	.short	(.L_23 - .L_22)
	.align		4
.L_22:
        /*0074*/ 	.word	index@(.nv.constant0.triton_poi_fused_17)
        /*0078*/ 	.short	0x0210
        /*007a*/ 	.short	0x0018


	//----- nvinfo : EIATTR_SW_WAR
	.align		4
.L_23:
        /*007c*/ 	.byte	0x04, 0x36
        /*007e*/ 	.short	(.L_25 - .L_24)
.L_24:
        /*0080*/ 	.word	0x00000008
.L_25:


//--------------------- .nv.callgraph             --------------------------
	.section	.nv.callgraph,"",@"SHT_CUDA_CALLGRAPH"
	.align	4
	.sectionentsize	8
	.align		4
        /*0000*/ 	.word	0x00000000
	.align		4
        /*0004*/ 	.word	0xffffffff
	.align		4
        /*0008*/ 	.word	0x00000000
	.align		4
        /*000c*/ 	.word	0xfffffffe
	.align		4
        /*0010*/ 	.word	0x00000000
	.align		4
        /*0014*/ 	.word	0xfffffffd
	.align		4
        /*0018*/ 	.word	0x00000000
	.align		4
        /*001c*/ 	.word	0xfffffffc


//--------------------- .text.triton_poi_fused_17 --------------------------
	.section	.text.triton_poi_fused_17,"ax",@progbits
	.sectionflags	@"SHF_BARRIERS=1"
	.align	128
        .global         triton_poi_fused_17
        .type           triton_poi_fused_17,@function
        .size           triton_poi_fused_17,(.L_x_1 - triton_poi_fused_17)
        .other          triton_poi_fused_17,@"STO_CUDA_ENTRY STV_DEFAULT"
triton_poi_fused_17:
.text.triton_poi_fused_17:
[----:B------:R-:W0:Y:S01]  /*0000*/  LDC R1, c[0x0][0x28] ;  /* 0x00000a00ff017b82 */ /* 0x000e220000000800 */
[----:B------:R-:W1:Y:S07]  /*0010*/  S2R R0, SR_TID.X ;  /* 0x0000000000007919 */ /* 0x000e6e0000002100 */
[----:B------:R-:W2:Y:S01]  /*0020*/  S2UR UR4, SR_CTAID.Y ;  /* 0x00000000000479c3 */ /* 0x000ea20000002600 */
[----:B------:R-:W-:Y:S02]  /*0030*/  CS2R R8, SRZ ;  /* 0x0000000000087805 */ /* 0x000fe4000001ff00 */
[----:B------:R-:W-:Y:S01]  /*0040*/  CS2R R10, SRZ ;  /* 0x00000000000a7805 */ /* 0x000fe2000001ff00 */
[----:B------:R-:W3:Y:S01]  /*0050*/  S2R R3, SR_CTAID.X ;  /* 0x0000000000037919 */ /* 0x000ee20000002500 */
[----:B------:R-:W-:-:S03]  /*0060*/  ULDC.64 UR8, c[0x0][0x208] ;  /* 0x0000820000087ab9 */ /* 0x000fc60000000a00 */
[----:B------:R-:W4:Y:S01]  /*0070*/  LDC.64 R4, c[0x0][0x210] ;  /* 0x00008400ff047b82 */ /* 0x000f220000000a00 */
[----:B--2---:R-:W-:Y:S01]  /*0080*/  USHF.L.U32 UR4, UR4, 0x4, URZ ;  /* 0x0000000404047899 */ /* 0x004fe2000800063f */
[----:B-1----:R-:W-:Y:S01]  /*0090*/  SHF.R.U32.HI R2, RZ, 0x4, R0 ;  /* 0x00000004ff027819 */ /* 0x002fe20000011600 */
[----:B------:R-:W-:-:S03]  /*00a0*/  IMAD.SHL.U32 R6, R0, 0x4, RZ ;  /* 0x0000000400067824 */ /* 0x000fc600078e00ff */
[----:B------:R-:W-:Y:S01]  /*00b0*/  SGXT.U32 R2, R2, 0x3 ;  /* 0x000000030202781a */ /* 0x000fe20000000000 */
[----:B---3--:R-:W-:-:S03]  /*00c0*/  IMAD.SHL.U32 R3, R3, 0x40, RZ ;  /* 0x0000004003037824 */ /* 0x008fc600078e00ff */
[----:B------:R-:W-:Y:S02]  /*00d0*/  LOP3.LUT R2, R2, UR4, RZ, 0xfc, !PT ;  /* 0x0000000402027c12 */ /* 0x000fe4000f8efcff */
[----:B------:R-:W-:Y:S02]  /*00e0*/  LOP3.LUT R7, R3, 0x3c, R6, 0xf8, !PT ;  /* 0x0000003c03077812 */ /* 0x000fe400078ef806 */
[----:B------:R-:W-:-:S03]  /*00f0*/  ISETP.GE.AND P0, PT, R2, 0xc, PT ;  /* 0x0000000c0200780c */ /* 0x000fc60003f06270 */
[C---:B------:R-:W-:Y:S01]  /*0100*/  IMAD R13, R2.reuse, 0x1000, R7 ;  /* 0x00001000020d7824 */ /* 0x040fe200078e0207 */
[----:B------:R-:W-:-:S03]  /*0110*/  LOP3.LUT R2, R2, 0x8, RZ, 0xfc, !PT ;  /* 0x0000000802027812 */ /* 0x000fc600078efcff */
[----:B----4-:R-:W-:Y:S01]  /*0120*/  IMAD.WIDE R12, R13, 0x4, R4 ;  /* 0x000000040d0c7825 */ /* 0x010fe200078e0204 */
[----:B------:R-:W-:-:S03]  /*0130*/  ISETP.GE.AND P1, PT, R2, 0xc, PT ;  /* 0x0000000c0200780c */ /* 0x000fc60003f26270 */
[----:B------:R-:W-:Y:S02]  /*0140*/  IMAD R15, R2, 0x1000, R7 ;  /* 0x00001000020f7824 */ /* 0x000fe400078e0207 */
[----:B------:R1:W2:Y:S01]  /*0150*/  @!P0 LDG.E.EL.128 R8, desc[UR8][R12.64] ;  /* 0x000000080c088981 */ /* 0x0002a2000c2e1d00 */
[----:B------:R-:W-:Y:S01]  /*0160*/  CS2R R6, SRZ ;  /* 0x0000000000067805 */ /* 0x000fe2000001ff00 */
[----:B------:R-:W-:Y:S01]  /*0170*/  IMAD.WIDE R14, R15, 0x4, R4 ;  /* 0x000000040f0e7825 */ /* 0x000fe200078e0204 */
[----:B------:R-:W-:-:S06]  /*0180*/  CS2R R4, SRZ ;  /* 0x0000000000047805 */ /* 0x000fcc000001ff00 */
[----:B------:R3:W4:Y:S01]  /*0190*/  @!P1 LDG.E.EL.128 R4, desc[UR8][R14.64] ;  /* 0x000000080e049981 */ /* 0x000722000c2e1d00 */
[----:B------:R-:W5:Y:S01]  /*01a0*/  S2UR UR6, SR_CgaCtaId ;  /* 0x00000000000679c3 */ /* 0x000f620000008800 */
[----:B------:R-:W-:Y:S01]  /*01b0*/  UMOV UR5, 0x400 ;  /* 0x0000040000057882 */ /* 0x000fe20000000000 */
[----:B------:R-:W-:Y:S01]  /*01c0*/  UISETP.GE.AND UP0, UPT, UR4, URZ, UPT ;  /* 0x0000003f0400728c */ /* 0x000fe2000bf06270 */
[----:B------:R-:W1:Y:S01]  /*01d0*/  S2R R16, SR_TID.X ;  /* 0x0000000000107919 */ /* 0x000e620000002100 */
[----:B-----5:R-:W-:Y:S01]  /*01e0*/  UPRMT UR5, UR6, 0x654, UR5 ;  /* 0x0000065406057896 */ /* 0x020fe20008000005 */
[C---:B01----:R-:W-:Y:S01]  /*01f0*/  IMAD.SHL.U32 R19, R16.reuse, 0x4, RZ ;  /* 0x0000000410137824 */ /* 0x043fe200078e00ff */
[----:B------:R-:W-:-:S04]  /*0200*/  LOP3.LUT R17, R16, 0x40, RZ, 0xc0, !PT ;  /* 0x0000004010117812 */ /* 0x000fc800078ec0ff */
[----:B------:R-:W-:-:S04]  /*0210*/  LOP3.LUT R2, R19, 0xc0, RZ, 0xc0, !PT ;  /* 0x000000c013027812 */ /* 0x000fc800078ec0ff */
[----:B------:R-:W-:Y:S02]  /*0220*/  LEA R12, R17, R2, 0x2 ;  /* 0x00000002110c7211 */ /* 0x000fe400078e10ff */
[--C-:B------:R-:W-:Y:S02]  /*0230*/  SHF.R.U32.HI R2, RZ, 0x4, R0.reuse ;  /* 0x00000004ff027819 */ /* 0x100fe40000011600 */
[----:B------:R-:W-:Y:S02]  /*0240*/  LOP3.LUT R24, R12, 0x3c, R19, 0xf8, !PT ;  /* 0x0000003c0c187812 */ /* 0x000fe400078ef813 */
[----:B------:R-:W-:Y:S02]  /*0250*/  LEA.HI R13, R12, UR5, RZ, 0x1c ;  /* 0x000000050c0d7c11 */ /* 0x000fe4000f8fe0ff */
[----:B------:R-:W-:Y:S02]  /*0260*/  LOP3.LUT R12, R3, 0x3f, R0, 0xf8, !PT ;  /* 0x0000003f030c7812 */ /* 0x000fe400078ef800 */
[----:B------:R-:W-:Y:S01]  /*0270*/  SHF.R.U32.HI R3, RZ, 0x6, R0 ;  /* 0x00000006ff037819 */ /* 0x000fe20000011600 */
[----:B------:R-:W-:Y:S01]  /*0280*/  IMAD R24, R24, 0x4, R13 ;  /* 0x0000000418187824 */ /* 0x000fe200078e020d */
[----:B------:R-:W-:-:S02]  /*0290*/  LOP3.LUT R0, R16, 0x7f, RZ, 0xc0, !PT ;  /* 0x0000007f10007812 */ /* 0x000fc400078ec0ff */
[----:B------:R-:W-:Y:S02]  /*02a0*/  SGXT.U32 R13, R3, 0x1 ;  /* 0x00000001030d781a */ /* 0x000fe40000000000 */
[C---:B------:R-:W-:Y:S02]  /*02b0*/  LOP3.LUT R3, R0.reuse, 0x80, RZ, 0xfc, !PT ;  /* 0x0000008000037812 */ /* 0x040fe400078efcff */
[----:B---3--:R-:W-:Y:S02]  /*02c0*/  LOP3.LUT R14, R0, 0x100, RZ, 0xfc, !PT ;  /* 0x00000100000e7812 */ /* 0x008fe400078efcff */
[----:B------:R-:W-:Y:S02]  /*02d0*/  LOP3.LUT R2, R2, 0x4, RZ, 0xc0, !PT ;  /* 0x0000000402027812 */ /* 0x000fe400078ec0ff */
[----:B------:R-:W-:Y:S02]  /*02e0*/  LOP3.LUT R15, R0, 0x180, RZ, 0xfc, !PT ;  /* 0x00000180000f7812 */ /* 0x000fe400078efcff */
[----:B------:R-:W-:Y:S01]  /*02f0*/  SHF.R.U32.HI R3, RZ, 0x4, R3 ;  /* 0x00000004ff037819 */ /* 0x000fe20000011603 */
[----:B------:R-:W-:Y:S01]  /*0300*/  VIADD R23, R2, UR5 ;  /* 0x0000000502177c36 */ /* 0x000fe20008000000 */
[----:B------:R-:W-:-:S02]  /*0310*/  SHF.R.U32.HI R14, RZ, 0x4, R14 ;  /* 0x00000004ff0e7819 */ /* 0x000fc4000001160e */
[----:B------:R-:W-:Y:S01]  /*0320*/  LOP3.LUT R13, R13, UR4, RZ, 0xfc, !PT ;  /* 0x000000040d0d7c12 */ /* 0x000fe2000f8efcff */
[----:B------:R-:W-:Y:S01]  /*0330*/  IMAD R23, R0, 0x4, R23 ;  /* 0x0000000400177824 */ /* 0x000fe200078e0217 */
[----:B------:R-:W-:Y:S02]  /*0340*/  SHF.R.U32.HI R2, RZ, 0x4, R15 ;  /* 0x00000004ff027819 */ /* 0x000fe4000001160f */
[----:B------:R-:W-:Y:S02]  /*0350*/  LOP3.LUT R15, R3, 0xc, RZ, 0xc0, !PT ;  /* 0x0000000c030f7812 */ /* 0x000fe400078ec0ff */
[----:B------:R-:W-:Y:S01]  /*0360*/  LOP3.LUT R16, R14, 0x14, RZ, 0xc0, !PT ;  /* 0x000000140e107812 */ /* 0x000fe200078ec0ff */
[C---:B------:R-:W-:Y:S01]  /*0370*/  IMAD.HI R14, R13.reuse, 0x55555556, RZ ;  /* 0x555555560d0e7827 */ /* 0x040fe200078e02ff */
[----:B------:R-:W-:Y:S02]  /*0380*/  LOP3.LUT R3, R13, 0x2, RZ, 0xfc, !PT ;  /* 0x000000020d037812 */ /* 0x000fe400078efcff */
[----:B------:R-:W-:Y:S01]  /*0390*/  LOP3.LUT R17, R2, 0x1c, RZ, 0xc0, !PT ;  /* 0x0000001c02117812 */ /* 0x000fe200078ec0ff */
[----:B------:R-:W-:Y:S01]  /*03a0*/  VIADD R21, R16, UR5 ;  /* 0x0000000510157c36 */ /* 0x000fe20008000000 */
[----:B------:R-:W-:Y:S01]  /*03b0*/  LEA.HI R14, R14, R14, RZ, 0x1 ;  /* 0x0000000e0e0e7211 */ /* 0x000fe200078f08ff */
[----:B------:R-:W-:Y:S01]  /*03c0*/  IMAD.HI R16, R3, 0x55555556, RZ ;  /* 0x5555555603107827 */ /* 0x000fe200078e02ff */
[----:B------:R-:W-:-:S02]  /*03d0*/  IADD3 R19, R15, UR5, RZ ;  /* 0x000000050f137c10 */ /* 0x000fc4000fffe0ff */
[----:B------:R-:W-:Y:S01]  /*03e0*/  LEA R21, R0, R21, 0x2 ;  /* 0x0000001500157211 */ /* 0x000fe200078e10ff */
[----:B------:R-:W-:Y:S01]  /*03f0*/  VIADD R15, R17, UR5 ;  /* 0x00000005110f7c36 */ /* 0x000fe20008000000 */
[----:B------:R-:W-:Y:S01]  /*0400*/  LEA.HI R16, R16, R16, RZ, 0x1 ;  /* 0x0000001010107211 */ /* 0x000fe200078f08ff */
[----:B------:R-:W-:Y:S01]  /*0410*/  IMAD R17, R14, -0x3, R13 ;  /* 0xfffffffd0e117824 */ /* 0x000fe200078e020d */
[C---:B------:R-:W-:Y:S01]  /*0420*/  LOP3.LUT R2, R13.reuse, 0x4, RZ, 0xfc, !PT ;  /* 0x000000040d027812 */ /* 0x040fe200078efcff */
[----:B------:R-:W-:Y:S01]  /*0430*/  IMAD R22, R0, 0x4, R19 ;  /* 0x0000000400167824 */ /* 0x000fe200078e0213 */
[----:B------:R-:W-:Y:S01]  /*0440*/  LOP3.LUT R26, R13, 0x6, RZ, 0xfc, !PT ;  /* 0x000000060d1a7812 */ /* 0x000fe200078efcff */
[----:B------:R-:W-:Y:S01]  /*0450*/  IMAD R17, R12, 0x3, R17 ;  /* 0x000000030c117824 */ /* 0x000fe200078e0211 */
[----:B------:R-:W-:Y:S01]  /*0460*/  ISETP.GE.AND P0, PT, R2, 0xc, PT ;  /* 0x0000000c0200780c */ /* 0x000fe20003f06270 */
[----:B------:R-:W-:Y:S01]  /*0470*/  IMAD R19, R16, -0x3, R3 ;  /* 0xfffffffd10137824 */ /* 0x000fe200078e0203 */
[----:B------:R-:W-:Y:S01]  /*0480*/  ISETP.GE.AND P5, PT, R3, 0xc, PT ;  /* 0x0000000c0300780c */ /* 0x000fe20003fa6270 */
[----:B------:R-:W-:Y:S01]  /*0490*/  IMAD R0, R0, 0x4, R15 ;  /* 0x0000000400007824 */ /* 0x000fe200078e020f */
[----:B------:R-:W-:Y:S01]  /*04a0*/  ISETP.GE.AND P4, PT, R13, 0xc, PT ;  /* 0x0000000c0d00780c */ /* 0x000fe20003f86270 */
[----:B------:R-:W-:Y:S01]  /*04b0*/  IMAD R17, R14, 0x3000, R17 ;  /* 0x000030000e117824 */ /* 0x000fe200078e0211 */
[----:B------:R-:W-:Y:S01]  /*04c0*/  ISETP.GE.AND P3, PT, R26, 0xc, PT ;  /* 0x0000000c1a00780c */ /* 0x000fe20003f66270 */
[----:B------:R-:W-:-:S02]  /*04d0*/  IMAD R19, R16, 0x3000, R19 ;  /* 0x0000300010137824 */ /* 0x000fc400078e0213 */
[----:B------:R-:W-:-:S05]  /*04e0*/  IMAD.HI R25, R2, 0x55555556, RZ ;  /* 0x5555555602197827 */ /* 0x000fca00078e02ff */
[----:B------:R-:W-:-:S05]  /*04f0*/  LEA.HI R25, R25, R25, RZ, 0x1 ;  /* 0x0000001919197211 */ /* 0x000fca00078f08ff */
[----:B------:R-:W-:-:S04]  /*0500*/  IMAD R2, R25, -0x3, R2 ;  /* 0xfffffffd19027824 */ /* 0x000fc800078e0202 */
[----:B------:R-:W-:Y:S01]  /*0510*/  IMAD R15, R25, 0x3000, R2 ;  /* 0x00003000190f7824 */ /* 0x000fe200078e0202 */
[----:B------:R-:W-:Y:S01]  /*0520*/  LOP3.LUT R25, R13, 0x8, RZ, 0xfc, !PT ;  /* 0x000000080d197812 */ /* 0x000fe200078efcff */
[----:B------:R-:W-:-:S03]  /*0530*/  IMAD.HI R2, R26, 0x55555556, RZ ;  /* 0x555555561a027827 */ /* 0x000fc600078e02ff */
[----:B------:R-:W-:Y:S01]  /*0540*/  ISETP.GE.AND P2, PT, R25, 0xc, PT ;  /* 0x0000000c1900780c */ /* 0x000fe20003f46270 */
[----:B------:R-:W-:Y:S01]  /*0550*/  IMAD R15, R12, 0x3, R15 ;  /* 0x000000030c0f7824 */ /* 0x000fe200078e020f */
[----:B------:R-:W-:Y:S02]  /*0560*/  LEA.HI R27, R2, R2, RZ, 0x1 ;  /* 0x00000002021b7211 */ /* 0x000fe400078f08ff */
[----:B------:R-:W0:Y:S03]  /*0570*/  LDC.64 R2, c[0x0][0x218] ;  /* 0x00008600ff027b82 */ /* 0x000e260000000a00 */
[----:B------:R-:W-:-:S04]  /*0580*/  IMAD R26, R27, -0x3, R26 ;  /* 0xfffffffd1b1a7824 */ /* 0x000fc800078e021a */
[----:B------:R-:W-:Y:S01]  /*0590*/  IMAD R27, R27, 0x3000, R26 ;  /* 0x000030001b1b7824 */ /* 0x000fe200078e021a */
[----:B--2---:R-:W-:Y:S04]  /*05a0*/  STS [R24], R8 ;  /* 0x0000000818007388 */ /* 0x004fe80000000800 */
[----:B------:R-:W-:Y:S04]  /*05b0*/  STS [R24+0x4], R9 ;  /* 0x0000040918007388 */ /* 0x000fe80000000800 */
[----:B------:R-:W-:Y:S04]  /*05c0*/  STS [R24+0x8], R10 ;  /* 0x0000080a18007388 */ /* 0x000fe80000000800 */
[----:B------:R1:W-:Y:S01]  /*05d0*/  STS [R24+0xc], R11 ;  /* 0x00000c0b18007388 */ /* 0x0003e20000000800 */
[----:B------:R-:W-:Y:S01]  /*05e0*/  BAR.SYNC.DEFER_BLOCKING 0x0 ;  /* 0x0000000000007b1d */ /* 0x000fe20000010000 */
[----:B-1----:R-:W-:-:S04]  /*05f0*/  LOP3.LUT R11, R13, 0xa, RZ, 0xfc, !PT ;  /* 0x0000000a0d0b7812 */ /* 0x002fc800078efcff */
[----:B------:R-:W-:Y:S01]  /*0600*/  ISETP.GE.AND P1, PT, R11, 0xc, PT ;  /* 0x0000000c0b00780c */ /* 0x000fe20003f26270 */
[----:B------:R-:W1:Y:S04]  /*0610*/  LDS R20, [R23] ;  /* 0x0000000017147984 */ /* 0x000e680000000800 */
[----:B------:R-:W2:Y:S04]  /*0620*/  LDS R18, [R22+0x200] ;  /* 0x0002000016127984 */ /* 0x000ea80000000800 */
[----:B------:R-:W3:Y:S04]  /*0630*/  LDS R16, [R21+0x400] ;  /* 0x0004000015107984 */ /* 0x000ee80000000800 */
[----:B------:R-:W5:Y:S01]  /*0640*/  LDS R14, [R0+0x600] ;  /* 0x00060000000e7984 */ /* 0x000f620000000800 */
[----:B------:R-:W-:Y:S06]  /*0650*/  BAR.SYNC.DEFER_BLOCKING 0x0 ;  /* 0x0000000000007b1d */ /* 0x000fec0000010000 */
[----:B----4-:R4:W-:Y:S04]  /*0660*/  STS [R24], R4 ;  /* 0x0000000418007388 */ /* 0x0109e80000000800 */
[----:B------:R0:W-:Y:S04]  /*0670*/  STS [R24+0x4], R5 ;  /* 0x0000040518007388 */ /* 0x0001e80000000800 */
[----:B------:R0:W-:Y:S01]  /*0680*/  STS [R24+0x8], R6 ;  /* 0x0000080618007388 */ /* 0x0001e20000000800 */
[----:B----4-:R-:W-:-:S03]  /*0690*/  LOP3.LUT R4, R13, 0xc, RZ, 0xfc, !PT ;  /* 0x0000000c0d047812 */ /* 0x010fc600078efcff */
[----:B------:R4:W-:Y:S01]  /*06a0*/  STS [R24+0xc], R7 ;  /* 0x00000c0718007388 */ /* 0x0009e20000000800 */
[----:B0-----:R-:W-:Y:S01]  /*06b0*/  IMAD.HI R5, R11, 0x55555556, RZ ;  /* 0x555555560b057827 */ /* 0x001fe200078e02ff */
[----:B------:R-:W-:Y:S03]  /*06c0*/  BAR.SYNC.DEFER_BLOCKING 0x0 ;  /* 0x0000000000007b1d */ /* 0x000fe60000010000 */
[----:B------:R-:W-:-:S04]  /*06d0*/  IMAD.HI R6, R4, 0x55555556, RZ ;  /* 0x5555555604067827 */ /* 0x000fc800078e02ff */
[----:B----4-:R-:W-:-:S04]  /*06e0*/  IMAD.HI R24, R25, 0x55555556, RZ ;  /* 0x5555555619187827 */ /* 0x010fc800078e02ff */
[----:B------:R-:W-:Y:S01]  /*06f0*/  IMAD R7, R12, 0x3, R19 ;  /* 0x000000030c077824 */ /* 0x000fe200078e0213 */
[----:B------:R-:W-:-:S05]  /*0700*/  LEA.HI R24, R24, R24, RZ, 0x1 ;  /* 0x0000001818187211 */ /* 0x000fca00078f08ff */
[----:B------:R-:W-:Y:S01]  /*0710*/  IMAD R25, R24, -0x3, R25 ;  /* 0xfffffffd18197824 */ /* 0x000fe200078e0219 */
[----:B------:R-:W0:Y:S04]  /*0720*/  LDS R8, [R23] ;  /* 0x0000000017087984 */ /* 0x000e280000000800 */
[----:B------:R4:W0:Y:S04]  /*0730*/  LDS R10, [R22+0x200] ;  /* 0x00020000160a7984 */ /* 0x0008280000000800 */
[----:B------:R1:W0:Y:S01]  /*0740*/  LDS R9, [R21+0x400] ;  /* 0x0004000015097984 */ /* 0x0002220000000800 */
[----:B----4-:R-:W-:-:S02]  /*0750*/  LEA.HI R22, R5, R5, RZ, 0x1 ;  /* 0x0000000505167211 */ /* 0x010fc400078f08ff */
[----:B-1----:R-:W-:-:S03]  /*0760*/  LEA.HI R21, R6, R6, RZ, 0x1 ;  /* 0x0000000606157211 */ /* 0x002fc600078f08ff */
[----:B------:R-:W-:Y:S02]  /*0770*/  IMAD R11, R22, -0x3, R11 ;  /* 0xfffffffd160b7824 */ /* 0x000fe400078e020b */
[----:B------:R-:W-:-:S04]  /*0780*/  IMAD.WIDE R6, R7, 0x4, R2 ;  /* 0x0000000407067825 */ /* 0x000fc800078e0202 */
[----:B------:R-:W-:Y:S02]  /*0790*/  IMAD R26, R21, -0x3, R4 ;  /* 0xfffffffd151a7824 */ /* 0x000fe400078e0204 */
[----:B------:R-:W-:-:S04]  /*07a0*/  IMAD.WIDE R4, R17, 0x4, R2 ;  /* 0x0000000411047825 */ /* 0x000fc800078e0202 */
[----:B------:R-:W-:Y:S01]  /*07b0*/  IMAD R17, R24, 0x3000, R25 ;  /* 0x0000300018117824 */ /* 0x000fe200078e0219 */
[----:B------:R1:W-:Y:S01]  /*07c0*/  @!P4 STG.E desc[UR8][R4.64], R20 ;  /* 0x000000140400c986 */ /* 0x0003e2000c101908 */
[----:B------:R-:W-:Y:S01]  /*07d0*/  IMAD R11, R22, 0x3000, R11 ;  /* 0x00003000160b7824 */ /* 0x000fe200078e020b */
[----:B------:R-:W-:Y:S01]  /*07e0*/  PLOP3.LUT P4, PT, PT, PT, UP0, 0x80, 0x0 ;  /* 0x000000000000781c */ /* 0x000fe20003f8f008 */
[----:B------:R-:W-:Y:S01]  /*07f0*/  IMAD R21, R21, 0x3000, R26 ;  /* 0x0000300015157824 */ /* 0x000fe200078e021a */
[----:B--2---:R2:W-:Y:S01]  /*0800*/  @!P5 STG.E desc[UR8][R6.64], R18 ;  /* 0x000000120600d986 */ /* 0x0045e2000c101908 */
[----:B------:R-:W-:Y:S01]  /*0810*/  PLOP3.LUT P5, PT, PT, PT, UP0, 0x40, 0x0 ;  /* 0x000000000000781c */ /* 0x000fe20003fae808 */
[C---:B------:R-:W-:Y:S02]  /*0820*/  IMAD R25, R12.reuse, 0x3, R27 ;  /* 0x000000030c197824 */ /* 0x040fe400078e021b */
[C---:B------:R-:W-:Y:S02]  /*0830*/  IMAD R17, R12.reuse, 0x3, R17 ;  /* 0x000000030c117824 */ /* 0x040fe400078e0211 */
[----:B------:R-:W-:-:S02]  /*0840*/  IMAD R11, R12, 0x3, R11 ;  /* 0x000000030c0b7824 */ /* 0x000fc400078e020b */
[----:B------:R-:W-:Y:S02]  /*0850*/  IMAD R19, R12, 0x3, R21 ;  /* 0x000000030c137824 */ /* 0x000fe400078e0215 */
[----:B------:R-:W-:-:S04]  /*0860*/  IMAD.WIDE R22, R15, 0x4, R2 ;  /* 0x000000040f167825 */ /* 0x000fc800078e0202 */
[--C-:B------:R-:W-:Y:S01]  /*0870*/  IMAD.WIDE R24, R25, 0x4, R2.reuse ;  /* 0x0000000419187825 */ /* 0x100fe200078e0202 */
[----:B---3--:R3:W-:Y:S03]  /*0880*/  @!P0 STG.E desc[UR8][R22.64], R16 ;  /* 0x0000001016008986 */ /* 0x0087e6000c101908 */
[--C-:B-1----:R-:W-:Y:S01]  /*0890*/  IMAD.WIDE R4, R17, 0x4, R2.reuse ;  /* 0x0000000411047825 */ /* 0x102fe200078e0202 */
[----:B-----5:R3:W-:Y:S03]  /*08a0*/  @!P3 STG.E desc[UR8][R24.64], R14 ;  /* 0x0000000e1800b986 */ /* 0x0207e6000c101908 */
[--C-:B--2---:R-:W-:Y:S01]  /*08b0*/  IMAD.WIDE R6, R11, 0x4, R2.reuse ;  /* 0x000000040b067825 */ /* 0x104fe200078e0202 */
[----:B0-----:R3:W-:Y:S03]  /*08c0*/  @!P2 STG.E desc[UR8][R4.64], R8 ;  /* 0x000000080400a986 */ /* 0x0017e6000c101908 */
[----:B------:R-:W-:Y:S01]  /*08d0*/  IMAD.WIDE R18, R19, 0x4, R2 ;  /* 0x0000000413127825 */ /* 0x000fe200078e0202 */
[----:B------:R3:W-:Y:S04]  /*08e0*/  @!P1 STG.E desc[UR8][R6.64], R10 ;  /* 0x0000000a06009986 */ /* 0x0007e8000c101908 */
[----:B------:R3:W-:Y:S01]  /*08f0*/  @!P4 STG.E desc[UR8][R18.64], R9 ;  /* 0x000000091200c986 */ /* 0x0007e2000c101908 */
[----:B------:R-:W-:Y:S05]  /*0900*/  @!P5 EXIT ;  /* 0x000000000000d94d */ /* 0x000fea0003800000 */
[----:B---3--:R-:W0:Y:S01]  /*0910*/  LDS R5, [R0+0x600] ;  /* 0x0006000000057984 */ /* 0x008e220000000800 */
[----:B------:R-:W-:-:S05]  /*0920*/  LOP3.LUT R13, R13, 0xe, RZ, 0xfc, !PT ;  /* 0x0000000e0d0d7812 */ /* 0x000fca00078efcff */
[----:B------:R-:W-:-:S05]  /*0930*/  IMAD.HI R4, R13, 0x55555556, RZ ;  /* 0x555555560d047827 */ /* 0x000fca00078e02ff */
[----:B------:R-:W-:-:S05]  /*0940*/  LEA.HI R4, R4, R4, RZ, 0x1 ;  /* 0x0000000404047211 */ /* 0x000fca00078f08ff */
[----:B------:R-:W-:-:S04]  /*0950*/  IMAD R13, R4, -0x3, R13 ;  /* 0xfffffffd040d7824 */ /* 0x000fc800078e020d */
[----:B------:R-:W-:-:S04]  /*0960*/  IMAD R13, R4, 0x3000, R13 ;  /* 0x00003000040d7824 */ /* 0x000fc800078e020d */
[----:B------:R-:W-:-:S04]  /*0970*/  IMAD R13, R12, 0x3, R13 ;  /* 0x000000030c0d7824 */ /* 0x000fc800078e020d */
[----:B------:R-:W-:-:S05]  /*0980*/  IMAD.WIDE R2, R13, 0x4, R2 ;  /* 0x000000040d027825 */ /* 0x000fca00078e0202 */
[----:B0-----:R-:W-:Y:S01]  /*0990*/  STG.E desc[UR8][R2.64], R5 ;  /* 0x0000000502007986 */ /* 0x001fe2000c101908 */
[----:B------:R-:W-:Y:S05]  /*09a0*/  EXIT ;  /* 0x000000000000794d */ /* 0x000fea0003800000 */
.L_x_0:
[----:B------:R-:W-:-:S00]  /*09b0*/  BRA `(.L_x_0) ;  /* 0xfffffffc00fc7947 */ /* 0x000fc0000383ffff */
[----:B------:R-:W-:-:S00]  /*09c0*/  NOP ;  /* 0x0000000000007918 */ /* 0x000fc00000000000 */
        /* <DEDUP_REMOVED lines=11> */
.L_x_1:


//--------------------- .nv.shared.triton_poi_fused_17 --------------------------
	.section	.nv.shared.triton_poi_fused_17,"aw",@nobits
	.sectionflags	@""
	.align	16
	.zero		1024


//--------------------- .nv.constant0.triton_poi_fused_17 --------------------------
	.section	.nv.constant0.triton_poi_fused_17,"a",@progbits
	.sectionflags	@""
	.align	4
.nv.constant0.triton_poi_fused_17:
	.zero		552
